//
// Generated by NVIDIA NVVM Compiler
//
// Compiler Build ID: CL-36424714
// Cuda compilation tools, release 13.0, V13.0.88
// Based on NVVM 20.0.0
//

.version 9.0
.target sm_100
.address_size 64

	// .globl	default_function_kernel

.visible .entry default_function_kernel(
	.param .u64 .ptr .align 1 default_function_kernel_param_0,
	.param .u64 .ptr .align 1 default_function_kernel_param_1
)
.maxntid 50
{
	.reg .pred 	%p<17>;
	.reg .b16 	%rs<7>;
	.reg .b32 	%r<32>;
	.reg .b32 	%f<43>;
	.reg .b64 	%rd<9>;

	ld.param.u64 	%rd3, [default_function_kernel_param_0];
	ld.param.u64 	%rd4, [default_function_kernel_param_1];
	cvta.to.global.u64 	%rd5, %rd3;
	cvta.to.global.u64 	%rd6, %rd4;
	mov.u32 	%r3, %ctaid.x;
	mov.u32 	%r4, %tid.x;
	mad.lo.s32 	%r5, %r3, 50, %r4;
	mul.wide.u32 	%rd7, %r5, 4;
	add.s64 	%rd1, %rd6, %rd7;
	shr.u32 	%r6, %r4, 1;
	mad.lo.s32 	%r7, %r3, 25, %r6;
	mul.hi.u32 	%r8, %r7, -736280107;
	sub.s32 	%r9, %r7, %r8;
	shr.u32 	%r10, %r9, 1;
	add.s32 	%r11, %r10, %r8;
	shr.u32 	%r12, %r11, 5;
	mul.lo.s32 	%r13, %r12, 35;
	sub.s32 	%r1, %r7, %r13;
	cvt.u16.u32 	%rs1, %r1;
	mul.lo.s16 	%rs2, %rs1, 37;
	shr.u16 	%rs3, %rs2, 8;
	mad.lo.s32 	%r14, %r3, -42, %r5;
	shr.u32 	%r15, %r14, 1;
	mul.hi.u32 	%r16, %r15, -1840700269;
	shr.u32 	%r17, %r16, 2;
	mul.lo.s32 	%r18, %r17, 14;
	sub.s32 	%r19, %r14, %r18;
	shl.b32 	%r20, %r19, 1;
	cvt.u16.u32 	%rs4, %r4;
	mul.lo.s16 	%rs5, %rs4, 26;
	shr.u16 	%rs6, %rs5, 8;
	cvt.u32.u16 	%r21, %rs6;
	mad.lo.s32 	%r22, %r3, 5, %r21;
	mul.hi.u32 	%r23, %r22, 613566757;
	sub.s32 	%r24, %r22, %r23;
	shr.u32 	%r25, %r24, 1;
	add.s32 	%r26, %r25, %r23;
	shr.u32 	%r27, %r26, 2;
	mul.wide.u16 	%r28, %rs3, 54;
	mad.lo.s32 	%r29, %r27, 243, %r20;
	add.s32 	%r30, %r29, %r28;
	add.s32 	%r31, %r30, -28;
	setp.lt.u32 	%p1, %r1, 7;
	setp.eq.s32 	%p2, %r19, 0;
	or.pred  	%p3, %p1, %p2;
	mul.wide.s32 	%rd8, %r31, 4;
	add.s64 	%rd2, %rd5, %rd8;
	mov.f32 	%f35, 0fFF7FFFFD;
	@%p3 bra 	$L__BB0_2;
	ld.global.nc.f32 	%f35, [%rd2];
$L__BB0_2:
	setp.lt.u32 	%p4, %r1, 7;
	mov.f32 	%f36, 0fFF7FFFFD;
	@%p4 bra 	$L__BB0_4;
	ld.global.nc.f32 	%f36, [%rd2+4];
$L__BB0_4:
	setp.lt.u32 	%p5, %r1, 7;
	max.f32 	%f26, %f35, 0fFF7FFFFD;
	max.f32 	%f5, %f26, %f36;
	setp.gt.u32 	%p6, %r19, 12;
	or.pred  	%p7, %p5, %p6;
	mov.f32 	%f37, 0fFF7FFFFD;
	@%p7 bra 	$L__BB0_6;
	ld.global.nc.f32 	%f37, [%rd2+8];
$L__BB0_6:
	setp.eq.s32 	%p8, %r19, 0;
	max.f32 	%f8, %f5, %f37;
	mov.f32 	%f38, 0fFF7FFFFD;
	@%p8 bra 	$L__BB0_8;
	ld.global.nc.f32 	%f38, [%rd2+108];
$L__BB0_8:
	max.f32 	%f29, %f8, %f38;
	ld.global.nc.f32 	%f30, [%rd2+112];
	max.f32 	%f11, %f29, %f30;
	setp.gt.u32 	%p9, %r19, 12;
	mov.f32 	%f39, 0fFF7FFFFD;
	@%p9 bra 	$L__BB0_10;
	ld.global.nc.f32 	%f39, [%rd2+116];
$L__BB0_10:
	max.f32 	%f14, %f11, %f39;
	setp.gt.u32 	%p10, %r1, 27;
	setp.eq.s32 	%p11, %r19, 0;
	mov.f32 	%f40, 0fFF7FFFFD;
	or.pred  	%p12, %p10, %p11;
	@%p12 bra 	$L__BB0_12;
	ld.global.nc.f32 	%f40, [%rd2+216];
$L__BB0_12:
	setp.gt.u32 	%p13, %r1, 27;
	max.f32 	%f17, %f14, %f40;
	mov.f32 	%f41, 0fFF7FFFFD;
	@%p13 bra 	$L__BB0_14;
	ld.global.nc.f32 	%f41, [%rd2+220];
$L__BB0_14:
	setp.gt.u32 	%p14, %r1, 27;
	setp.gt.u32 	%p15, %r19, 12;
	max.f32 	%f20, %f17, %f41;
	mov.f32 	%f42, 0fFF7FFFFD;
	or.pred  	%p16, %p14, %p15;
	@%p16 bra 	$L__BB0_16;
	ld.global.nc.f32 	%f42, [%rd2+224];
$L__BB0_16:
	max.f32 	%f34, %f20, %f42;
	st.global.f32 	[%rd1], %f34;
	ret;

}


// ===== COMPILED SASS (sm_100) =====

	.target	sm_100

	.elftype	@"ET_EXEC"


//--------------------- .note.nv.tkinfo           --------------------------
	.section	.note.nv.tkinfo,"",@"SHT_NOTE"
	.sectionflags	@"SHF_NOTE_NV_TKINFO"
	.tkinfo
        /*0018*/ 	.word	0x00000002
        /*0030*/ 	.string	""
        /*0030*/ 	.string	"ptxas"
        /*0030*/ 	.string	"Cuda compilation tools, release 13.0, V13.0.88"
        /*0030*/ 	.string	"Build cuda_13.0.r13.0/compiler.36424714_0"
        /*0030*/ 	.string	"-arch sm_100 -m 64 "



//--------------------- .note.nv.cuinfo           --------------------------
	.section	.note.nv.cuinfo,"",@"SHT_NOTE"
	.sectionflags	@"SHF_NOTE_NV_CUINFO"
        /*0018*/ 	.short	0x0002
        /*001a*/ 	.short	0x0064
        /*001c*/ 	.short	0x0082
	.zero		2


//--------------------- .nv.info                  --------------------------
	.section	.nv.info,"",@"SHT_CUDA_INFO"
	.align	4


	//----- nvinfo : EIATTR_REGCOUNT
	.align		4
        /*0000*/ 	.byte	0x04, 0x2f
        /*0002*/ 	.short	(.L_1 - .L_0)
	.align		4
.L_0:
        /*0004*/ 	.word	index@(default_function_kernel)
        /*0008*/ 	.word	0x00000011


	//----- nvinfo : EIATTR_FRAME_SIZE
	.align		4
.L_1:
        /*000c*/ 	.byte	0x04, 0x11
        /*000e*/ 	.short	(.L_3 - .L_2)
	.align		4
.L_2:
        /*0010*/ 	.word	index@(default_function_kernel)
        /*0014*/ 	.word	0x00000000


	//----- nvinfo : EIATTR_MIN_STACK_SIZE
	.align		4
.L_3:
        /*0018*/ 	.byte	0x04, 0x12
        /*001a*/ 	.short	(.L_5 - .L_4)
	.align		4
.L_4:
        /*001c*/ 	.word	index@(default_function_kernel)
        /*0020*/ 	.word	0x00000000
.L_5:


//--------------------- .nv.compat                --------------------------
	.section	.nv.compat,"",@"SHT_CUDA_COMPAT_INFO"
	.align	4
        /*0000*/ 	.byte	0x02, 0x09, 0x00, 0x00, 0x02, 0x02, 0x01, 0x00, 0x02, 0x05, 0x05, 0x00, 0x03, 0x07, 0x01, 0x01
        /*0010*/ 	.byte	0x02, 0x03, 0x00, 0x00, 0x02, 0x06, 0x01, 0x00, 0x04, 0x0b, 0x08, 0x00, 0x09, 0x00, 0x00, 0x00
        /*0020*/ 	.byte	0x00, 0x00, 0x00, 0x00


//--------------------- .nv.info.default_function_kernel --------------------------
	.section	.nv.info.default_function_kernel,"",@"SHT_CUDA_INFO"
	.sectionflags	@""
	.align	4


	//----- nvinfo : EIATTR_CUDA_API_VERSION
	.align		4
        /*0000*/ 	.byte	0x04, 0x37
        /*0002*/ 	.short	(.L_7 - .L_6)
.L_6:
        /*0004*/ 	.word	0x00000082


	//----- nvinfo : EIATTR_KPARAM_INFO
	.align		4
.L_7:
        /*0008*/ 	.byte	0x04, 0x17
        /*000a*/ 	.short	(.L_9 - .L_8)
.L_8:
        /*000c*/ 	.word	0x00000000
        /*0010*/ 	.short	0x0001
        /*0012*/ 	.short	0x0008
        /*0014*/ 	.byte	0x00, 0xf5, 0x21, 0x00


	//----- nvinfo : EIATTR_KPARAM_INFO
	.align		4
.L_9:
        /*0018*/ 	.byte	0x04, 0x17
        /*001a*/ 	.short	(.L_11 - .L_10)
.L_10:
        /*001c*/ 	.word	0x00000000
        /*0020*/ 	.short	0x0000
        /*0022*/ 	.short	0x0000
        /*0024*/ 	.byte	0x00, 0xf5, 0x21, 0x00


	//----- nvinfo : EIATTR_SPARSE_MMA_MASK
	.align		4
.L_11:
        /*0028*/ 	.byte	0x03, 0x50
        /*002a*/ 	.short	0x0000


	//----- nvinfo : EIATTR_MAXREG_COUNT
	.align		4
        /*002c*/ 	.byte	0x03, 0x1b
        /*002e*/ 	.short	0x00ff


	//----- nvinfo : EIATTR_MERCURY_ISA_VERSION
	.align		4
        /*0030*/ 	.byte	0x03, 0x5f
        /*0032*/ 	.short	0x0101


	//----- nvinfo : EIATTR_VRC_CTA_INIT_COUNT
	.align		4
        /*0034*/ 	.byte	0x02, 0x4a
	.zero		1
	.zero		1


	//----- nvinfo : EIATTR_EXIT_INSTR_OFFSETS
	.align		4
        /*0038*/ 	.byte	0x04, 0x1c
        /*003a*/ 	.short	(.L_13 - .L_12)


	//   ....[0]....
.L_12:
        /*003c*/ 	.word	0x00000490


	//----- nvinfo : EIATTR_MAX_THREADS
	.align		4
.L_13:
        /*0040*/ 	.byte	0x04, 0x05
        /*0042*/ 	.short	(.L_15 - .L_14)
.L_14:
        /*0044*/ 	.word	0x00000032
        /*0048*/ 	.word	0x00000001
        /*004c*/ 	.word	0x00000001


	//----- nvinfo : EIATTR_CBANK_PARAM_SIZE
	.align		4
.L_15:
        /*0050*/ 	.byte	0x03, 0x19
        /*0052*/ 	.short	0x0010


	//----- nvinfo : EIATTR_PARAM_CBANK
	.align		4
        /*0054*/ 	.byte	0x04, 0x0a
        /*0056*/ 	.short	(.L_17 - .L_16)
	.align		4
.L_16:
        /*0058*/ 	.word	index@(.nv.constant0.default_function_kernel)
        /*005c*/ 	.short	0x0380
        /*005e*/ 	.short	0x0010


	//----- nvinfo : EIATTR_SW_WAR
	.align		4
.L_17:
        /*0060*/ 	.byte	0x04, 0x36
        /*0062*/ 	.short	(.L_19 - .L_18)
.L_18:
        /*0064*/ 	.word	0x00000008
.L_19:


//--------------------- .nv.callgraph             --------------------------
	.section	.nv.callgraph,"",@"SHT_CUDA_CALLGRAPH"
	.align	4
	.sectionentsize	8
	.align		4
        /*0000*/ 	.word	0x00000000
	.align		4
        /*0004*/ 	.word	0xffffffff
	.align		4
        /*0008*/ 	.word	0x00000000
	.align		4
        /*000c*/ 	.word	0xfffffffe
	.align		4
        /*0010*/ 	.word	0x00000000
	.align		4
        /*0014*/ 	.word	0xfffffffd
	.align		4
        /*0018*/ 	.word	0x00000000
	.align		4
        /*001c*/ 	.word	0xfffffffc


//--------------------- .text.default_function_kernel --------------------------
	.section	.text.default_function_kernel,"ax",@progbits
	.align	128
        .global         default_function_kernel
        .type           default_function_kernel,@function
        .size           default_function_kernel,(.L_x_1 - default_function_kernel)
        .other          default_function_kernel,@"STO_CUDA_ENTRY STV_DEFAULT"
default_function_kernel:
.text.default_function_kernel:
[----:B------:R-:W-:Y:S01]  /*0000*/  LDC R1, c[0x0][0x37c] ;  /* 0x0000df00ff017b82 */ /* 0x000fe20000000800 */
[----:B------:R-:W0:Y:S01]  /*0010*/  S2R R6, SR_TID.X ;  /* 0x0000000000067919 */ /* 0x000e220000002100 */
[----:B------:R-:W1:Y:S01]  /*0020*/  LDCU.64 UR4, c[0x0][0x358] ;  /* 0x00006b00ff0477ac */ /* 0x000e620008000a00 */
[----:B------:R-:W2:Y:S01]  /*0030*/  S2R R7, SR_CTAID.X ;  /* 0x0000000000077919 */ /* 0x000ea20000002500 */
[----:B0-----:R-:W-:Y:S02]  /*0040*/  SHF.R.U32.HI R0, RZ, 0x1, R6 ;  /* 0x00000001ff007819 */ /* 0x001fe40000011606 */
[----:B------:R-:W-:-:S03]  /*0050*/  PRMT R4, R6, 0x9910, RZ ;  /* 0x0000991006047816 */ /* 0x000fc600000000ff */
[----:B--2---:R-:W-:Y:S02]  /*0060*/  IMAD R2, R7, 0x19, R0 ;  /* 0x0000001907027824 */ /* 0x004fe400078e0200 */
[----:B------:R-:W-:Y:S02]  /*0070*/  IMAD R4, R4, 0x1a, RZ ;  /* 0x0000001a04047824 */ /* 0x000fe400078e02ff */
[----:B------:R-:W-:-:S03]  /*0080*/  IMAD.HI.U32 R3, R2, -0x2be2be2b, RZ ;  /* 0xd41d41d502037827 */ /* 0x000fc600078e00ff */
[----:B------:R-:W-:Y:S01]  /*0090*/  LOP3.LUT R4, R4, 0xffff, RZ, 0xc0, !PT ;  /* 0x0000ffff04047812 */ /* 0x000fe200078ec0ff */
[----:B------:R-:W-:-:S03]  /*00a0*/  IMAD.IADD R0, R2, 0x1, -R3 ;  /* 0x0000000102007824 */ /* 0x000fc600078e0a03 */
[----:B------:R-:W-:Y:S02]  /*00b0*/  SHF.R.U32.HI R5, RZ, 0x8, R4 ;  /* 0x00000008ff057819 */ /* 0x000fe40000011604 */
[----:B------:R-:W-:Y:S01]  /*00c0*/  LEA.HI R3, R0, R3, RZ, 0x1f ;  /* 0x0000000300037211 */ /* 0x000fe200078ff8ff */
[----:B------:R-:W-:Y:S01]  /*00d0*/  IMAD R0, R7, 0x32, R6 ;  /* 0x0000003207007824 */ /* 0x000fe200078e0206 */
[----:B------:R-:W-:Y:S02]  /*00e0*/  LOP3.LUT R5, R5, 0xffff, RZ, 0xc0, !PT ;  /* 0x0000ffff05057812 */ /* 0x000fe400078ec0ff */
[----:B------:R-:W-:Y:S01]  /*00f0*/  SHF.R.U32.HI R3, RZ, 0x5, R3 ;  /* 0x00000005ff037819 */ /* 0x000fe20000011603 */
[C---:B------:R-:W-:Y:S02]  /*0100*/  IMAD R4, R7.reuse, -0x2a, R0 ;  /* 0xffffffd607047824 */ /* 0x040fe400078e0200 */
[----:B------:R-:W-:Y:S02]  /*0110*/  IMAD R6, R7, 0x5, R5 ;  /* 0x0000000507067824 */ /* 0x000fe400078e0205 */
[----:B------:R-:W-:Y:S01]  /*0120*/  IMAD R2, R3, -0x23, R2 ;  /* 0xffffffdd03027824 */ /* 0x000fe200078e0202 */
[----:B------:R-:W-:Y:S01]  /*0130*/  SHF.R.U32.HI R3, RZ, 0x1, R4 ;  /* 0x00000001ff037819 */ /* 0x000fe20000011604 */
[----:B------:R-:W-:-:S03]  /*0140*/  IMAD.HI.U32 R7, R6, 0x24924925, RZ ;  /* 0x2492492506077827 */ /* 0x000fc600078e00ff */
[C---:B------:R-:W-:Y:S01]  /*0150*/  PRMT R9, R2.reuse, 0x9910, RZ ;  /* 0x0000991002097816 */ /* 0x040fe200000000ff */
[----:B------:R-:W-:Y:S01]  /*0160*/  IMAD.HI.U32 R3, R3, -0x6db6db6d, RZ ;  /* 0x9249249303037827 */ /* 0x000fe200078e00ff */
[----:B------:R-:W-:-:S03]  /*0170*/  ISETP.GE.U32.AND P4, PT, R2, 0x7, PT ;  /* 0x000000070200780c */ /* 0x000fc60003f86070 */
[----:B------:R-:W-:Y:S01]  /*0180*/  IMAD.IADD R8, R6, 0x1, -R7 ;  /* 0x0000000106087824 */ /* 0x000fe200078e0a07 */
[----:B------:R-:W-:Y:S01]  /*0190*/  SHF.R.U32.HI R5, RZ, 0x2, R3 ;  /* 0x00000002ff057819 */ /* 0x000fe20000011603 */
[----:B------:R-:W-:-:S03]  /*01a0*/  IMAD R3, R9, 0x25, RZ ;  /* 0x0000002509037824 */ /* 0x000fc600078e02ff */
[----:B------:R-:W-:Y:S01]  /*01b0*/  LEA.HI R8, R8, R7, RZ, 0x1f ;  /* 0x0000000708087211 */ /* 0x000fe200078ff8ff */
[----:B------:R-:W-:Y:S01]  /*01c0*/  IMAD R6, R5, -0xe, R4 ;  /* 0xfffffff205067824 */ /* 0x000fe200078e0204 */
[----:B------:R-:W-:Y:S01]  /*01d0*/  LOP3.LUT R3, R3, 0xffff, RZ, 0xc0, !PT ;  /* 0x0000ffff03037812 */ /* 0x000fe200078ec0ff */
[----:B------:R-:W0:Y:S01]  /*01e0*/  LDC.64 R4, c[0x0][0x380] ;  /* 0x0000e000ff047b82 */ /* 0x000e220000000a00 */
[----:B------:R-:W-:Y:S01]  /*01f0*/  SHF.R.U32.HI R8, RZ, 0x2, R8 ;  /* 0x00000002ff087819 */ /* 0x000fe20000011608 */
[C---:B------:R-:W-:Y:S01]  /*0200*/  IMAD.SHL.U32 R7, R6.reuse, 0x2, RZ ;  /* 0x0000000206077824 */ /* 0x040fe200078e00ff */
[----:B------:R-:W-:Y:S02]  /*0210*/  SHF.R.U32.HI R3, RZ, 0x8, R3 ;  /* 0x00000008ff037819 */ /* 0x000fe40000011603 */
[----:B------:R-:W-:Y:S01]  /*0220*/  ISETP.NE.AND P1, PT, R6, RZ, PT ;  /* 0x000000ff0600720c */ /* 0x000fe20003f25270 */
[----:B------:R-:W-:Y:S01]  /*0230*/  IMAD R7, R8, 0xf3, R7 ;  /* 0x000000f308077824 */ /* 0x000fe200078e0207 */
[----:B------:R-:W-:Y:S01]  /*0240*/  LOP3.LUT R10, R3, 0xffff, RZ, 0xc0, !PT ;  /* 0x0000ffff030a7812 */ /* 0x000fe200078ec0ff */
[----:B------:R-:W-:Y:S01]  /*0250*/  IMAD.MOV.U32 R8, RZ, RZ, -0x800003 ;  /* 0xff7ffffdff087424 */ /* 0x000fe200078e00ff */
[----:B------:R-:W-:Y:S01]  /*0260*/  ISETP.GT.U32.AND P0, PT, R6, 0xc, PT ;  /* 0x0000000c0600780c */ /* 0x000fe20003f04070 */
[----:B------:R-:W-:Y:S01]  /*0270*/  IMAD.MOV.U32 R6, RZ, RZ, -0x800003 ;  /* 0xff7ffffdff067424 */ /* 0x000fe200078e00ff */
[----:B------:R-:W-:Y:S01]  /*0280*/  ISETP.LT.U32.OR P3, PT, R2, 0x7, !P1 ;  /* 0x000000070200780c */ /* 0x000fe20004f61470 */
[----:B------:R-:W-:Y:S01]  /*0290*/  IMAD R7, R10, 0x36, R7 ;  /* 0x000000360a077824 */ /* 0x000fe200078e0207 */
[----:B------:R-:W-:-:S03]  /*02a0*/  ISETP.LT.U32.OR P2, PT, R2, 0x7, P0 ;  /* 0x000000070200780c */ /* 0x000fc60000741470 */
[----:B------:R-:W-:-:S04]  /*02b0*/  VIADD R7, R7, 0xffffffe4 ;  /* 0xffffffe407077836 */ /* 0x000fc80000000000 */
[----:B0-----:R-:W-:-:S04]  /*02c0*/  IMAD.WIDE R4, R7, 0x4, R4 ;  /* 0x0000000407047825 */ /* 0x001fc800078e0204 */
[----:B------:R-:W-:Y:S01]  /*02d0*/  IMAD.MOV.U32 R7, RZ, RZ, -0x800003 ;  /* 0xff7ffffdff077424 */ /* 0x000fe200078e00ff */
[----:B-1----:R-:W2:Y:S01]  /*02e0*/  @!P3 LDG.E.CONSTANT R6, desc[UR4][R4.64] ;  /* 0x000000040406b981 */ /* 0x002ea2000c1e9900 */
[----:B------:R-:W-:Y:S01]  /*02f0*/  IMAD.MOV.U32 R9, RZ, RZ, -0x800003 ;  /* 0xff7ffffdff097424 */ /* 0x000fe200078e00ff */
[C---:B------:R-:W-:Y:S02]  /*0300*/  ISETP.GT.U32.OR P3, PT, R2.reuse, 0x1b, !P1 ;  /* 0x0000001b0200780c */ /* 0x040fe40004f64470 */
[----:B------:R-:W3:Y:S04]  /*0310*/  @!P2 LDG.E.CONSTANT R8, desc[UR4][R4.64+0x8] ;  /* 0x000008040408a981 */ /* 0x000ee8000c1e9900 */
[----:B------:R-:W2:Y:S01]  /*0320*/  @P4 LDG.E.CONSTANT R7, desc[UR4][R4.64+0x4] ;  /* 0x0000040404074981 */ /* 0x000ea2000c1e9900 */
[----:B------:R-:W-:Y:S01]  /*0330*/  IMAD.MOV.U32 R11, RZ, RZ, -0x800003 ;  /* 0xff7ffffdff0b7424 */ /* 0x000fe200078e00ff */
[----:B------:R-:W-:-:S02]  /*0340*/  ISETP.GT.U32.AND P2, PT, R2, 0x1b, PT ;  /* 0x0000001b0200780c */ /* 0x000fc40003f44070 */
[----:B------:R-:W4:Y:S01]  /*0350*/  @P1 LDG.E.CONSTANT R9, desc[UR4][R4.64+0x6c] ;  /* 0x00006c0404091981 */ /* 0x000f22000c1e9900 */
[----:B------:R-:W-:-:S03]  /*0360*/  IMAD.MOV.U32 R12, RZ, RZ, -0x800003 ;  /* 0xff7ffffdff0c7424 */ /* 0x000fc600078e00ff */
[----:B------:R-:W4:Y:S01]  /*0370*/  LDG.E.CONSTANT R10, desc[UR4][R4.64+0x70] ;  /* 0x00007004040a7981 */ /* 0x000f22000c1e9900 */
[----:B------:R-:W-:Y:S01]  /*0380*/  ISETP.GT.U32.OR P1, PT, R2, 0x1b, P0 ;  /* 0x0000001b0200780c */ /* 0x000fe20000724470 */
[----:B------:R-:W-:Y:S01]  /*0390*/  IMAD.MOV.U32 R13, RZ, RZ, -0x800003 ;  /* 0xff7ffffdff0d7424 */ /* 0x000fe200078e00ff */
[----:B------:R-:W0:Y:S01]  /*03a0*/  LDC.64 R2, c[0x0][0x388] ;  /* 0x0000e200ff027b82 */ /* 0x000e220000000a00 */
[----:B------:R-:W5:Y:S01]  /*03b0*/  @!P0 LDG.E.CONSTANT R11, desc[UR4][R4.64+0x74] ;  /* 0x00007404040b8981 */ /* 0x000f62000c1e9900 */
[----:B------:R-:W-:-:S03]  /*03c0*/  IMAD.MOV.U32 R14, RZ, RZ, -0x800003 ;  /* 0xff7ffffdff0e7424 */ /* 0x000fc600078e00ff */
[----:B------:R-:W5:Y:S04]  /*03d0*/  @!P3 LDG.E.CONSTANT R12, desc[UR4][R4.64+0xd8] ;  /* 0x0000d804040cb981 */ /* 0x000f68000c1e9900 */
[----:B------:R-:W5:Y:S04]  /*03e0*/  @!P2 LDG.E.CONSTANT R13, desc[UR4][R4.64+0xdc] ;  /* 0x0000dc04040da981 */ /* 0x000f68000c1e9900 */
[----:B------:R-:W5:Y:S01]  /*03f0*/  @!P1 LDG.E.CONSTANT R14, desc[UR4][R4.64+0xe0] ;  /* 0x0000e004040e9981 */ /* 0x000f62000c1e9900 */
[----:B0-----:R-:W-:Y:S01]  /*0400*/  IMAD.WIDE.U32 R2, R0, 0x4, R2 ;  /* 0x0000000400027825 */ /* 0x001fe200078e0002 */
[----:B--2---:R-:W-:-:S04]  /*0410*/  FMNMX3 R7, R6, -3.40282306073709652508e+38, R7, !PT ;  /* 0xff7ffffd06077876 */ /* 0x004fc80007800007 */
[----:B---3--:R-:W-:-:S04]  /*0420*/  FMNMX R7, R7, R8, !PT ;  /* 0x0000000807077209 */ /* 0x008fc80007800000 */
[----:B----4-:R-:W-:-:S04]  /*0430*/  FMNMX3 R10, R7, R9, R10, !PT ;  /* 0x00000009070a7276 */ /* 0x010fc8000780000a */
[----:B-----5:R-:W-:-:S04]  /*0440*/  FMNMX R11, R10, R11, !PT ;  /* 0x0000000b0a0b7209 */ /* 0x020fc80007800000 */
[----:B------:R-:W-:-:S04]  /*0450*/  FMNMX R12, R11, R12, !PT ;  /* 0x0000000c0b0c7209 */ /* 0x000fc80007800000 */
[----:B------:R-:W-:-:S04]  /*0460*/  FMNMX R7, R12, R13, !PT ;  /* 0x0000000d0c077209 */ /* 0x000fc80007800000 */
[----:B------:R-:W-:-:S05]  /*0470*/  FMNMX R7, R7, R14, !PT ;  /* 0x0000000e07077209 */ /* 0x000fca0007800000 */
[----:B------:R-:W-:Y:S01]  /*0480*/  STG.E desc[UR4][R2.64], R7 ;  /* 0x0000000702007986 */ /* 0x000fe2000c101904 */
[----:B------:R-:W-:Y:S05]  /*0490*/  EXIT ;  /* 0x000000000000794d */ /* 0x000fea0003800000 */
.L_x_0:
[----:B------:R-:W-:-:S00]  /*04a0*/  BRA `(.L_x_0) ;  /* 0xfffffffc00fc7947 */ /* 0x000fc0000383ffff */
[----:B------:R-:W-:-:S00]  /*04b0*/  NOP ;  /* 0x0000000000007918 */ /* 0x000fc00000000000 */
        /* <DEDUP_REMOVED lines=12> */
.L_x_1:


//--------------------- .nv.shared.reserved.0     --------------------------
	.section	.nv.shared.reserved.0,"aw",@nobits
	.weak		__nv_reservedSMEM_offset_0_alias
	.size		__nv_reservedSMEM_offset_0_alias, 0, 64
	.other		__nv_reservedSMEM_offset_0_alias,@"STO_CUDA_RESERVED_SHARED STV_DEFAULT"
__nv_reservedSMEM_offset_0_alias:
	.zero		0
	.zero		64


//--------------------- .nv.constant0.default_function_kernel --------------------------
	.section	.nv.constant0.default_function_kernel,"a",@progbits
	.sectionflags	@""
	.align	4
.nv.constant0.default_function_kernel:
	.zero		912


//--------------------- SYMBOLS --------------------------

	.type		.nv.reservedSmem.offset0,@object
	.size		.nv.reservedSmem.offset0,0x4
